	.headerflags	@"EF_CUDA_TEXMODE_UNIFIED EF_CUDA_64BIT_ADDRESS EF_CUDA_SM89 EF_CUDA_VIRTUAL_SM(EF_CUDA_SM89)"
	.elftype	@"ET_EXEC"


//--------------------- .nv.info                  --------------------------
	.section	.nv.info,"",@"SHT_CUDA_INFO"
	.align	4


	//----- nvinfo : EIATTR_REGCOUNT
	.align		4
        /*0000*/ 	.byte	0x04, 0x2f
        /*0002*/ 	.short	(.L_1 - .L_0)
	.align		4
.L_0:
        /*0004*/ 	.word	index@(_fg_kernel_0d1d2d3d)
        /*0008*/ 	.word	0x00000020


	//----- nvinfo : EIATTR_MAX_STACK_SIZE
	.align		4
.L_1:
        /*000c*/ 	.byte	0x04, 0x23
        /*000e*/ 	.short	(.L_3 - .L_2)
	.align		4
.L_2:
        /*0010*/ 	.word	index@(_fg_kernel_0d1d2d3d)
        /*0014*/ 	.word	0x00000000


	//----- nvinfo : EIATTR_MIN_STACK_SIZE
	.align		4
.L_3:
        /*0018*/ 	.byte	0x04, 0x12
        /*001a*/ 	.short	(.L_5 - .L_4)
	.align		4
.L_4:
        /*001c*/ 	.word	index@(_fg_kernel_0d1d2d3d)
        /*0020*/ 	.word	0x00000000


	//----- nvinfo : EIATTR_FRAME_SIZE
	.align		4
.L_5:
        /*0024*/ 	.byte	0x04, 0x11
        /*0026*/ 	.short	(.L_7 - .L_6)
	.align		4
.L_6:
        /*0028*/ 	.word	index@(_fg_kernel_0d1d2d3d)
        /*002c*/ 	.word	0x00000000
.L_7:


//--------------------- .nv.info._fg_kernel_0d1d2d3d --------------------------
	.section	.nv.info._fg_kernel_0d1d2d3d,"",@"SHT_CUDA_INFO"
	.align	4


	//----- nvinfo : EIATTR_CUDA_API_VERSION
	.align		4
        /*0000*/ 	.byte	0x04, 0x37
        /*0002*/ 	.short	(.L_9 - .L_8)
.L_8:
        /*0004*/ 	.word	0x00000079


	//----- nvinfo : EIATTR_PARAM_CBANK
	.align		4
.L_9:
        /*0008*/ 	.byte	0x04, 0x0a
        /*000a*/ 	.short	(.L_11 - .L_10)
	.align		4
.L_10:
        /*000c*/ 	.word	index@(.nv.constant0._fg_kernel_0d1d2d3d)
        /*0010*/ 	.short	0x0160
        /*0012*/ 	.short	0x001c


	//----- nvinfo : EIATTR_CBANK_PARAM_SIZE
	.align		4
.L_11:
        /*0014*/ 	.byte	0x03, 0x19
        /*0016*/ 	.short	0x001c


	//----- nvinfo : EIATTR_KPARAM_INFO
	.align		4
        /*0018*/ 	.byte	0x04, 0x17
        /*001a*/ 	.short	(.L_13 - .L_12)
.L_12:
        /*001c*/ 	.word	0x00000000
        /*0020*/ 	.short	0x0003
        /*0022*/ 	.short	0x0018
        /*0024*/ 	.byte	0x00, 0xf0, 0x11, 0x00


	//----- nvinfo : EIATTR_KPARAM_INFO
	.align		4
.L_13:
        /*0028*/ 	.byte	0x04, 0x17
        /*002a*/ 	.short	(.L_15 - .L_14)
.L_14:
        /*002c*/ 	.word	0x00000000
        /*0030*/ 	.short	0x0002
        /*0032*/ 	.short	0x0010
        /*0034*/ 	.byte	0x00, 0xf0, 0x21, 0x00


	//----- nvinfo : EIATTR_KPARAM_INFO
	.align		4
.L_15:
        /*0038*/ 	.byte	0x04, 0x17
        /*003a*/ 	.short	(.L_17 - .L_16)
.L_16:
        /*003c*/ 	.word	0x00000000
        /*0040*/ 	.short	0x0001
        /*0042*/ 	.short	0x0008
        /*0044*/ 	.byte	0x00, 0xf0, 0x21, 0x00


	//----- nvinfo : EIATTR_KPARAM_INFO
	.align		4
.L_17:
        /*0048*/ 	.byte	0x04, 0x17
        /*004a*/ 	.short	(.L_19 - .L_18)
.L_18:
        /*004c*/ 	.word	0x00000000
        /*0050*/ 	.short	0x0000
        /*0052*/ 	.short	0x0000
        /*0054*/ 	.byte	0x00, 0xf0, 0x21, 0x00


	//----- nvinfo : EIATTR_MAXREG_COUNT
	.align		4
.L_19:
        /*0058*/ 	.byte	0x03, 0x1b
        /*005a*/ 	.short	0x00ff


	//----- nvinfo : EIATTR_EXIT_INSTR_OFFSETS
	.align		4
        /*005c*/ 	.byte	0x04, 0x1c
        /*005e*/ 	.short	(.L_21 - .L_20)


	//   ....[0]....
.L_20:
        /*0060*/ 	.word	0x00000a40


	//   ....[1]....
        /*0064*/ 	.word	0x00000a60


	//----- nvinfo : EIATTR_MAX_THREADS
	.align		4
.L_21:
        /*0068*/ 	.byte	0x04, 0x05
        /*006a*/ 	.short	(.L_23 - .L_22)
.L_22:
        /*006c*/ 	.word	0x00000080
        /*0070*/ 	.word	0x00000001
        /*0074*/ 	.word	0x00000001
.L_23:


//--------------------- .nv.constant0._fg_kernel_0d1d2d3d --------------------------
	.section	.nv.constant0._fg_kernel_0d1d2d3d,"a",@progbits
	.align	4
.nv.constant0._fg_kernel_0d1d2d3d:
	.zero		380


//--------------------- .text._fg_kernel_0d1d2d3d --------------------------
	.section	.text._fg_kernel_0d1d2d3d,"ax",@progbits
	.sectioninfo	@"SHI_REGISTERS=32"
	.align	128
        .global         _fg_kernel_0d1d2d3d
        .type           _fg_kernel_0d1d2d3d,@function
        .size           _fg_kernel_0d1d2d3d,(.L_x_1 - _fg_kernel_0d1d2d3d)
        .other          _fg_kernel_0d1d2d3d,@"STO_CUDA_ENTRY STV_DEFAULT"
_fg_kernel_0d1d2d3d:
.text._fg_kernel_0d1d2d3d:
[----:B------:R-:W-:-:S02]  /*0000*/  MOV R1, c[0x0][0x28] ;  /* 0x00000a0000017a02 */ /* 0x000fc40000000f00 */
[----:B------:R-:W0:Y:S01]  /*0010*/  S2R R0, SR_TID.X ;  /* 0x0000000000007919 */ /* 0x000e220000002100 */
[----:B------:R-:W-:Y:S01]  /*0020*/  CS2R R8, SRZ ;  /* 0x0000000000087805 */ /* 0x000fe2000001ff00 */
[----:B------:R-:W-:Y:S01]  /*0030*/  CS2R R10, SRZ ;  /* 0x00000000000a7805 */ /* 0x000fe2000001ff00 */
[----:B------:R-:W-:Y:S01]  /*0040*/  ULDC.64 UR4, c[0x0][0x118] ;  /* 0x0000460000047ab9 */ /* 0x000fe20000000a00 */
[----:B------:R-:W1:Y:S01]  /*0050*/  S2R R3, SR_CTAID.X ;  /* 0x0000000000037919 */ /* 0x000e620000002500 */
[----:B0-----:R-:W-:-:S04]  /*0060*/  SHF.L.U32 R0, R0, 0x3, RZ ;  /* 0x0000000300007819 */ /* 0x001fc800000006ff */
[----:B------:R-:W-:-:S04]  /*0070*/  LOP3.LUT R0, R0, 0x3f8, RZ, 0xc0, !PT ;  /* 0x000003f800007812 */ /* 0x000fc800078ec0ff */
[----:B-1----:R-:W-:Y:S02]  /*0080*/  LEA R3, R3, R0, 0xa ;  /* 0x0000000003037211 */ /* 0x002fe400078e50ff */
[----:B------:R-:W-:Y:S02]  /*0090*/  MOV R0, 0x2 ;  /* 0x0000000200007802 */ /* 0x000fe40000000f00 */
[----:B------:R-:W-:-:S03]  /*00a0*/  ISETP.GE.AND P0, PT, R3, c[0x0][0x178], PT ;  /* 0x00005e0003007a0c */ /* 0x000fc60003f06270 */
[----:B------:R-:W-:-:S10]  /*00b0*/  IMAD.WIDE R12, R3, R0, c[0x0][0x160] ;  /* 0x00005800030c7625 */ /* 0x000fd400078e0200 */
[----:B------:R-:W2:Y:S01]  /*00c0*/  @!P0 LDG.E.128 R8, [R12.64] ;  /* 0x000000040c088981 */ /* 0x000ea2000c1e1d00 */
[----:B------:R-:W-:Y:S01]  /*00d0*/  CS2R R4, SRZ ;  /* 0x0000000000047805 */ /* 0x000fe2000001ff00 */
[----:B------:R-:W-:Y:S01]  /*00e0*/  CS2R R6, SRZ ;  /* 0x0000000000067805 */ /* 0x000fe2000001ff00 */
[----:B------:R-:W-:-:S05]  /*00f0*/  IMAD.WIDE R14, R3, R0, c[0x0][0x168] ;  /* 0x00005a00030e7625 */ /* 0x000fca00078e0200 */
[----:B------:R0:W3:Y:S01]  /*0100*/  @!P0 LDG.E.128 R4, [R14.64] ;  /* 0x000000040e048981 */ /* 0x0000e2000c1e1d00 */
[----:B--2---:R-:W-:Y:S02]  /*0110*/  SEL R16, R8, RZ, !P0 ;  /* 0x000000ff08107207 */ /* 0x004fe40004000000 */
[----:B------:R-:W-:Y:S02]  /*0120*/  SEL R17, R9, RZ, !P0 ;  /* 0x000000ff09117207 */ /* 0x000fe40004000000 */
[----:B------:R-:W-:Y:S02]  /*0130*/  SHF.L.U32 R2, R16, 0x10, RZ ;  /* 0x0000001010027819 */ /* 0x000fe400000006ff */
[----:B------:R-:W-:Y:S02]  /*0140*/  SHF.L.U32 R8, R17, 0x10, RZ ;  /* 0x0000001011087819 */ /* 0x000fe400000006ff */
[----:B------:R-:W-:Y:S01]  /*0150*/  SEL R13, R10, RZ, !P0 ;  /* 0x000000ff0a0d7207 */ /* 0x000fe20004000000 */
[----:B------:R-:W-:Y:S01]  /*0160*/  FADD R9, RZ, -R2 ;  /* 0x80000002ff097221 */ /* 0x000fe20000000000 */
[----:B0-----:R-:W-:Y:S01]  /*0170*/  SEL R14, R11, RZ, !P0 ;  /* 0x000000ff0b0e7207 */ /* 0x001fe20004000000 */
[----:B------:R-:W-:Y:S01]  /*0180*/  FADD R12, RZ, -R8 ;  /* 0x80000008ff0c7221 */ /* 0x000fe20000000000 */
[----:B------:R-:W-:Y:S01]  /*0190*/  SHF.L.U32 R10, R13, 0x10, RZ ;  /* 0x000000100d0a7819 */ /* 0x000fe200000006ff */
[----:B------:R-:W-:Y:S01]  /*01a0*/  FMUL R18, R9, 1.4426950216293334961 ;  /* 0x3fb8aa3b09127820 */ /* 0x000fe20000400000 */
[----:B------:R-:W-:Y:S01]  /*01b0*/  PRMT R9, R16, 0x7632, R9 ;  /* 0x0000763210097816 */ /* 0x000fe20000000009 */
[----:B------:R-:W-:Y:S01]  /*01c0*/  FMUL R19, R12, 1.4426950216293334961 ;  /* 0x3fb8aa3b0c137820 */ /* 0x000fe20000400000 */
[----:B------:R-:W-:Y:S01]  /*01d0*/  SHF.L.U32 R11, R14, 0x10, RZ ;  /* 0x000000100e0b7819 */ /* 0x000fe200000006ff */
[----:B------:R-:W-:Y:S01]  /*01e0*/  FADD R15, RZ, -R10 ;  /* 0x8000000aff0f7221 */ /* 0x000fe20000000000 */
[----:B------:R-:W-:-:S02]  /*01f0*/  SHF.L.U32 R9, R9, 0x10, RZ ;  /* 0x0000001009097819 */ /* 0x000fc400000006ff */
[----:B------:R-:W-:Y:S01]  /*0200*/  FSETP.GEU.AND P5, PT, R18, -126, PT ;  /* 0xc2fc00001200780b */ /* 0x000fe20003fae000 */
[----:B------:R-:W-:Y:S01]  /*0210*/  FMUL R21, R15, 1.4426950216293334961 ;  /* 0x3fb8aa3b0f157820 */ /* 0x000fe20000400000 */
[----:B------:R-:W-:Y:S01]  /*0220*/  FSETP.GEU.AND P3, PT, R19, -126, PT ;  /* 0xc2fc00001300780b */ /* 0x000fe20003f6e000 */
[----:B------:R-:W-:Y:S01]  /*0230*/  FADD R12, RZ, -R9 ;  /* 0x80000009ff0c7221 */ /* 0x000fe20000000000 */
[----:B------:R-:W-:Y:S01]  /*0240*/  FADD R15, RZ, -R11 ;  /* 0x8000000bff0f7221 */ /* 0x000fe20000000000 */
[----:B------:R-:W-:Y:S02]  /*0250*/  PRMT R13, R13, 0x7632, R13 ;  /* 0x000076320d0d7816 */ /* 0x000fe4000000000d */
[----:B------:R-:W-:Y:S01]  /*0260*/  FMUL R16, R12, 1.4426950216293334961 ;  /* 0x3fb8aa3b0c107820 */ /* 0x000fe20000400000 */
[----:B------:R-:W-:Y:S01]  /*0270*/  PRMT R12, R17, 0x7632, R12 ;  /* 0x00007632110c7816 */ /* 0x000fe2000000000c */
[----:B------:R-:W-:Y:S01]  /*0280*/  FMUL R23, R15, 1.4426950216293334961 ;  /* 0x3fb8aa3b0f177820 */ /* 0x000fe20000400000 */
[----:B------:R-:W-:-:S02]  /*0290*/  SHF.L.U32 R13, R13, 0x10, RZ ;  /* 0x000000100d0d7819 */ /* 0x000fc400000006ff */
[----:B------:R-:W-:Y:S01]  /*02a0*/  FSETP.GEU.AND P4, PT, R16, -126, PT ;  /* 0xc2fc00001000780b */ /* 0x000fe20003f8e000 */
[----:B------:R-:W-:Y:S01]  /*02b0*/  @!P5 FMUL R18, R18, 0.5 ;  /* 0x3f0000001212d820 */ /* 0x000fe20000400000 */
[----:B------:R-:W-:Y:S01]  /*02c0*/  SHF.L.U32 R12, R12, 0x10, RZ ;  /* 0x000000100c0c7819 */ /* 0x000fe200000006ff */
[----:B------:R-:W-:Y:S01]  /*02d0*/  @!P3 FMUL R19, R19, 0.5 ;  /* 0x3f0000001313b820 */ /* 0x000fe20000400000 */
[----:B------:R-:W-:Y:S02]  /*02e0*/  PRMT R14, R14, 0x7632, R14 ;  /* 0x000076320e0e7816 */ /* 0x000fe4000000000e */
[----:B------:R-:W-:Y:S01]  /*02f0*/  FSETP.GEU.AND P1, PT, R23, -126, PT ;  /* 0xc2fc00001700780b */ /* 0x000fe20003f2e000 */
[----:B------:R-:W0:Y:S01]  /*0300*/  MUFU.EX2 R18, R18 ;  /* 0x0000001200127308 */ /* 0x000e220000000800 */
[----:B------:R-:W-:Y:S01]  /*0310*/  FADD R15, RZ, -R12 ;  /* 0x8000000cff0f7221 */ /* 0x000fe20000000000 */
[----:B------:R-:W-:Y:S02]  /*0320*/  SHF.L.U32 R14, R14, 0x10, RZ ;  /* 0x000000100e0e7819 */ /* 0x000fe400000006ff */
[----:B------:R-:W-:Y:S01]  /*0330*/  FSETP.GEU.AND P2, PT, R21, -126, PT ;  /* 0xc2fc00001500780b */ /* 0x000fe20003f4e000 */
[----:B------:R-:W-:Y:S01]  /*0340*/  FMUL R20, R15, 1.4426950216293334961 ;  /* 0x3fb8aa3b0f147820 */ /* 0x000fe20000400000 */
[----:B------:R-:W-:Y:S01]  /*0350*/  @!P4 FMUL R16, R16, 0.5 ;  /* 0x3f0000001010c820 */ /* 0x000fe20000400000 */
[----:B------:R-:W-:Y:S01]  /*0360*/  FADD R15, RZ, -R13 ;  /* 0x8000000dff0f7221 */ /* 0x000fe20000000000 */
[----:B------:R-:W1:Y:S01]  /*0370*/  MUFU.EX2 R19, R19 ;  /* 0x0000001300137308 */ /* 0x000e620000000800 */
[----:B---3--:R-:W-:-:S02]  /*0380*/  SEL R5, R5, RZ, !P0 ;  /* 0x000000ff05057207 */ /* 0x008fc40004000000 */
[----:B------:R-:W-:Y:S01]  /*0390*/  FMUL R22, R15, 1.4426950216293334961 ;  /* 0x3fb8aa3b0f167820 */ /* 0x000fe20000400000 */
[----:B------:R-:W-:Y:S01]  /*03a0*/  FADD R15, RZ, -R14 ;  /* 0x8000000eff0f7221 */ /* 0x000fe20000000000 */
[----:B------:R-:W-:Y:S01]  /*03b0*/  FSETP.GEU.AND P6, PT, R20, -126, PT ;  /* 0xc2fc00001400780b */ /* 0x000fe20003fce000 */
[----:B------:R-:W-:Y:S01]  /*03c0*/  @!P1 FMUL R23, R23, 0.5 ;  /* 0x3f00000017179820 */ /* 0x000fe20000400000 */
[----:B------:R-:W-:Y:S01]  /*03d0*/  SEL R4, R4, RZ, !P0 ;  /* 0x000000ff04047207 */ /* 0x000fe20004000000 */
[----:B------:R2:W3:Y:S01]  /*03e0*/  MUFU.EX2 R17, R16 ;  /* 0x0000001000117308 */ /* 0x0004e20000000800 */
[----:B0-----:R-:W-:Y:S01]  /*03f0*/  @!P5 FMUL R18, R18, R18 ;  /* 0x000000121212d220 */ /* 0x001fe20000400000 */
[----:B------:R-:W-:Y:S01]  /*0400*/  FMUL R15, R15, 1.4426950216293334961 ;  /* 0x3fb8aa3b0f0f7820 */ /* 0x000fe20000400000 */
[----:B------:R-:W-:Y:S01]  /*0410*/  FSETP.GEU.AND P5, PT, R22, -126, PT ;  /* 0xc2fc00001600780b */ /* 0x000fe20003fae000 */
[----:B------:R-:W-:Y:S01]  /*0420*/  @!P2 FMUL R21, R21, 0.5 ;  /* 0x3f0000001515a820 */ /* 0x000fe20000400000 */
[----:B------:R-:W-:-:S02]  /*0430*/  SEL R6, R6, RZ, !P0 ;  /* 0x000000ff06067207 */ /* 0x000fc40004000000 */
[----:B------:R-:W-:Y:S01]  /*0440*/  SEL R7, R7, RZ, !P0 ;  /* 0x000000ff07077207 */ /* 0x000fe20004000000 */
[----:B------:R-:W0:Y:S01]  /*0450*/  MUFU.EX2 R23, R23 ;  /* 0x0000001700177308 */ /* 0x000e220000000800 */
[----:B-1----:R-:W-:Y:S01]  /*0460*/  @!P3 FMUL R19, R19, R19 ;  /* 0x000000131313b220 */ /* 0x002fe20000400000 */
[----:B------:R-:W-:Y:S01]  /*0470*/  @!P6 FMUL R20, R20, 0.5 ;  /* 0x3f0000001414e820 */ /* 0x000fe20000400000 */
[----:B--2---:R-:W-:Y:S02]  /*0480*/  FADD R16, R18, 1 ;  /* 0x3f80000012107421 */ /* 0x004fe40000000000 */
[----:B------:R-:W-:Y:S01]  /*0490*/  FADD R18, R19, 1 ;  /* 0x3f80000013127421 */ /* 0x000fe20000000000 */
[----:B---3--:R-:W-:Y:S01]  /*04a0*/  @!P4 FMUL R17, R17, R17 ;  /* 0x000000111111c220 */ /* 0x008fe20000400000 */
[----:B------:R-:W-:Y:S01]  /*04b0*/  FSETP.GEU.AND P4, PT, R15, -126, PT ;  /* 0xc2fc00000f00780b */ /* 0x000fe20003f8e000 */
[----:B------:R-:W-:Y:S01]  /*04c0*/  @!P5 FMUL R22, R22, 0.5 ;  /* 0x3f0000001616d820 */ /* 0x000fe20000400000 */
[----:B------:R-:W1:Y:S01]  /*04d0*/  MUFU.EX2 R21, R21 ;  /* 0x0000001500157308 */ /* 0x000e620000000800 */
[----:B------:R-:W-:Y:S01]  /*04e0*/  FSETP.GT.AND P3, PT, R16, 8.50705917302346158658e+37, PT ;  /* 0x7e8000001000780b */ /* 0x000fe20003f64000 */
[----:B0-----:R-:W-:-:S06]  /*04f0*/  @!P1 FMUL R23, R23, R23 ;  /* 0x0000001717179220 */ /* 0x001fcc0000400000 */
[----:B------:R-:W0:Y:S01]  /*0500*/  MUFU.EX2 R20, R20 ;  /* 0x0000001400147308 */ /* 0x000e220000000800 */
[----:B------:R-:W-:Y:S01]  /*0510*/  FADD R25, R23, 1 ;  /* 0x3f80000017197421 */ /* 0x000fe20000000000 */
[----:B------:R-:W-:Y:S01]  /*0520*/  FADD R23, R17, 1 ;  /* 0x3f80000011177421 */ /* 0x000fe20000000000 */
[----:B------:R-:W-:-:S03]  /*0530*/  @!P4 FMUL R15, R15, 0.5 ;  /* 0x3f0000000f0fc820 */ /* 0x000fc60000400000 */
[----:B------:R-:W-:Y:S02]  /*0540*/  @P3 FMUL R16, R16, 0.25 ;  /* 0x3e80000010103820 */ /* 0x000fe40000400000 */
[----:B------:R-:W2:Y:S01]  /*0550*/  MUFU.EX2 R22, R22 ;  /* 0x0000001600167308 */ /* 0x000ea20000000800 */
[----:B-1----:R-:W-:Y:S01]  /*0560*/  @!P2 FMUL R21, R21, R21 ;  /* 0x000000151515a220 */ /* 0x002fe20000400000 */
[----:B------:R-:W-:-:S03]  /*0570*/  FSETP.GT.AND P2, PT, R18, 8.50705917302346158658e+37, PT ;  /* 0x7e8000001200780b */ /* 0x000fc60003f44000 */
[----:B------:R-:W-:-:S03]  /*0580*/  FADD R24, R21, 1 ;  /* 0x3f80000015187421 */ /* 0x000fc60000000000 */
[----:B------:R1:W3:Y:S01]  /*0590*/  MUFU.EX2 R19, R15 ;  /* 0x0000000f00137308 */ /* 0x0002e20000000800 */
[----:B0-----:R-:W-:Y:S01]  /*05a0*/  @!P6 FMUL R20, R20, R20 ;  /* 0x000000141414e220 */ /* 0x001fe20000400000 */
[----:B------:R-:W-:Y:S02]  /*05b0*/  FSETP.GT.AND P1, PT, R24, 8.50705917302346158658e+37, PT ;  /* 0x7e8000001800780b */ /* 0x000fe40003f24000 */
[----:B------:R-:W-:Y:S01]  /*05c0*/  FSETP.GT.AND P6, PT, R25, 8.50705917302346158658e+37, PT ;  /* 0x7e8000001900780b */ /* 0x000fe20003fc4000 */
[----:B------:R-:W-:Y:S02]  /*05d0*/  FADD R21, R20, 1 ;  /* 0x3f80000014157421 */ /* 0x000fe40000000000 */
[----:B------:R-:W-:Y:S01]  /*05e0*/  @P2 FMUL R18, R18, 0.25 ;  /* 0x3e80000012122820 */ /* 0x000fe20000400000 */
[----:B--2---:R-:W-:Y:S01]  /*05f0*/  @!P5 FMUL R22, R22, R22 ;  /* 0x000000161616d220 */ /* 0x004fe20000400000 */
[----:B------:R-:W-:Y:S01]  /*0600*/  FSETP.GT.AND P5, PT, R23, 8.50705917302346158658e+37, PT ;  /* 0x7e8000001700780b */ /* 0x000fe20003fa4000 */
[----:B------:R-:W0:Y:S01]  /*0610*/  MUFU.RCP R16, R16 ;  /* 0x0000001000107308 */ /* 0x000e220000001000 */
[----:B-1----:R-:W-:Y:S01]  /*0620*/  MOV R15, 0x3e800000 ;  /* 0x3e800000000f7802 */ /* 0x002fe20000000f00 */
[----:B------:R-:W-:-:S03]  /*0630*/  FADD R20, R22, 1 ;  /* 0x3f80000016147421 */ /* 0x000fc60000000000 */
[----:B------:R-:W-:Y:S01]  /*0640*/  FSEL R27, R15, 1, P3 ;  /* 0x3f8000000f1b7808 */ /* 0x000fe20001800000 */
[----:B---3--:R-:W-:Y:S01]  /*0650*/  @!P4 FMUL R19, R19, R19 ;  /* 0x000000131313c220 */ /* 0x008fe20000400000 */
[----:B------:R-:W-:Y:S01]  /*0660*/  FSETP.GT.AND P4, PT, R21, 8.50705917302346158658e+37, PT ;  /* 0x7e8000001500780b */ /* 0x000fe20003f84000 */
[----:B------:R-:W1:Y:S01]  /*0670*/  MUFU.RCP R18, R18 ;  /* 0x0000001200127308 */ /* 0x000e620000001000 */
[----:B------:R-:W-:Y:S01]  /*0680*/  FSETP.GT.AND P3, PT, R20, 8.50705917302346158658e+37, PT ;  /* 0x7e8000001400780b */ /* 0x000fe20003f64000 */
[----:B------:R-:W-:Y:S01]  /*0690*/  FADD R19, R19, 1 ;  /* 0x3f80000013137421 */ /* 0x000fe20000000000 */
[----:B------:R-:W-:Y:S01]  /*06a0*/  FSEL R29, R15, 1, P2 ;  /* 0x3f8000000f1d7808 */ /* 0x000fe20001000000 */
[----:B------:R-:W-:Y:S01]  /*06b0*/  @P5 FMUL R23, R23, 0.25 ;  /* 0x3e80000017175820 */ /* 0x000fe20000400000 */
[----:B------:R-:W-:Y:S01]  /*06c0*/  @P1 FMUL R24, R24, 0.25 ;  /* 0x3e80000018181820 */ /* 0x000fe20000400000 */
[----:B------:R-:W-:Y:S01]  /*06d0*/  @P6 FMUL R25, R25, 0.25 ;  /* 0x3e80000019196820 */ /* 0x000fe20000400000 */
[----:B------:R-:W-:Y:S01]  /*06e0*/  FSETP.GT.AND P2, PT, R19, 8.50705917302346158658e+37, PT ;  /* 0x7e8000001300780b */ /* 0x000fe20003f44000 */
[----:B0-----:R-:W-:Y:S01]  /*06f0*/  FMUL R27, R16, R27 ;  /* 0x0000001b101b7220 */ /* 0x001fe20000400000 */
[----:B------:R0:W2:Y:S01]  /*0700*/  MUFU.RCP R17, R24 ;  /* 0x0000001800117308 */ /* 0x0000a20000001000 */
[----:B------:R-:W-:-:S02]  /*0710*/  FSEL R16, R15, 1, P5 ;  /* 0x3f8000000f107808 */ /* 0x000fc40002800000 */
[----:B------:R-:W-:Y:S01]  /*0720*/  @P4 FMUL R21, R21, 0.25 ;  /* 0x3e80000015154820 */ /* 0x000fe20000400000 */
[----:B------:R-:W-:Y:S01]  /*0730*/  FMUL R27, R2, R27 ;  /* 0x0000001b021b7220 */ /* 0x000fe20000400000 */
[----:B------:R-:W-:Y:S01]  /*0740*/  @P3 FMUL R20, R20, 0.25 ;  /* 0x3e80000014143820 */ /* 0x000fe20000400000 */
[C---:B------:R-:W-:Y:S01]  /*0750*/  FSEL R2, R15.reuse, 1, P4 ;  /* 0x3f8000000f027808 */ /* 0x040fe20002000000 */
[----:B-1----:R-:W-:Y:S01]  /*0760*/  FMUL R29, R18, R29 ;  /* 0x0000001d121d7220 */ /* 0x002fe20000400000 */
[----:B------:R-:W1:Y:S01]  /*0770*/  MUFU.RCP R23, R23 ;  /* 0x0000001700177308 */ /* 0x000e620000001000 */
[----:B------:R-:W-:Y:S02]  /*0780*/  FSEL R22, R15, 1, P1 ;  /* 0x3f8000000f167808 */ /* 0x000fe40000800000 */
[----:B------:R-:W-:Y:S01]  /*0790*/  @P2 FMUL R19, R19, 0.25 ;  /* 0x3e80000013132820 */ /* 0x000fe20000400000 */
[C---:B0-----:R-:W-:Y:S01]  /*07a0*/  FSEL R24, R15.reuse, 1, P6 ;  /* 0x3f8000000f187808 */ /* 0x041fe20003000000 */
[----:B------:R-:W-:Y:S01]  /*07b0*/  FMUL R29, R8, R29 ;  /* 0x0000001d081d7220 */ /* 0x000fe20000400000 */
[----:B------:R-:W-:-:S02]  /*07c0*/  FSEL R18, R15, 1, P2 ;  /* 0x3f8000000f127808 */ /* 0x000fc40001000000 */
[----:B------:R-:W0:Y:S01]  /*07d0*/  MUFU.RCP R21, R21 ;  /* 0x0000001500157308 */ /* 0x000e220000001000 */
[----:B--2---:R-:W-:-:S04]  /*07e0*/  FMUL R17, R17, R22 ;  /* 0x0000001611117220 */ /* 0x004fc80000400000 */
[----:B------:R-:W-:-:S03]  /*07f0*/  FMUL R17, R10, R17 ;  /* 0x000000110a117220 */ /* 0x000fc60000400000 */
[----:B------:R-:W2:Y:S01]  /*0800*/  MUFU.RCP R20, R20 ;  /* 0x0000001400147308 */ /* 0x000ea20000001000 */
[----:B-1----:R-:W-:Y:S01]  /*0810*/  FMUL R16, R23, R16 ;  /* 0x0000001017107220 */ /* 0x002fe20000400000 */
[----:B------:R-:W-:-:S03]  /*0820*/  FSEL R23, R15, 1, P3 ;  /* 0x3f8000000f177808 */ /* 0x000fc60001800000 */
[----:B------:R-:W-:Y:S01]  /*0830*/  FMUL R16, R9, R16 ;  /* 0x0000001009107220 */ /* 0x000fe20000400000 */
[----:B------:R-:W-:Y:S02]  /*0840*/  PRMT R9, R4, 0x5410, R5 ;  /* 0x0000541004097816 */ /* 0x000fe40000000005 */
[----:B------:R-:W1:Y:S01]  /*0850*/  MUFU.RCP R25, R25 ;  /* 0x0000001900197308 */ /* 0x000e620000001000 */
[----:B0-----:R-:W-:Y:S01]  /*0860*/  FMUL R21, R21, R2 ;  /* 0x0000000215157220 */ /* 0x001fe20000400000 */
[----:B------:R-:W-:-:S03]  /*0870*/  F2FP.BF16.F32.PACK_AB R16, R16, R27 ;  /* 0x0000001b1010723e */ /* 0x000fc600000010ff */
[----:B------:R-:W-:Y:S02]  /*0880*/  FMUL R12, R12, R21 ;  /* 0x000000150c0c7220 */ /* 0x000fe40000400000 */
[----:B------:R-:W-:Y:S01]  /*0890*/  HFMA2.BF16_V2 R10, R16.H1_H1, R4.H1_H1, -RZ.H0_H0 ;  /* 0x30000004100a7231 */ /* 0x000fe20000340cff */
[----:B------:R-:W0:Y:S01]  /*08a0*/  MUFU.RCP R19, R19 ;  /* 0x0000001300137308 */ /* 0x000e220000001000 */
[----:B--2---:R-:W-:Y:S01]  /*08b0*/  FMUL R20, R20, R23 ;  /* 0x0000001714147220 */ /* 0x004fe20000400000 */
[----:B------:R-:W-:-:S03]  /*08c0*/  F2FP.BF16.F32.PACK_AB R8, R12, R29 ;  /* 0x0000001d0c08723e */ /* 0x000fc600000010ff */
[----:B------:R-:W-:Y:S01]  /*08d0*/  FMUL R20, R13, R20 ;  /* 0x000000140d147220 */ /* 0x000fe20000400000 */
[----:B------:R-:W-:Y:S01]  /*08e0*/  PRMT R16, R16, 0x5410, R8 ;  /* 0x0000541010107816 */ /* 0x000fe20000000008 */
[----:B------:R-:W-:Y:S01]  /*08f0*/  HFMA2.BF16_V2 R2, R8.H1_H1, R5.H1_H1, -RZ.H0_H0 ;  /* 0x3000000508027231 */ /* 0x000fe20000340cff */
[----:B-1----:R-:W-:Y:S02]  /*0900*/  FMUL R24, R25, R24 ;  /* 0x0000001819187220 */ /* 0x002fe40000400000 */
[----:B------:R-:W-:Y:S01]  /*0910*/  F2FP.BF16.F32.PACK_AB R17, R20, R17 ;  /* 0x000000111411723e */ /* 0x000fe200000010ff */
[----:B------:R-:W-:Y:S01]  /*0920*/  HFMA2.BF16_V2 R4, R16, R9, -RZ.H0_H0 ;  /* 0x0000000910047231 */ /* 0x000fe200003400ff */
[----:B------:R-:W-:-:S03]  /*0930*/  FMUL R24, R11, R24 ;  /* 0x000000180b187220 */ /* 0x000fc60000400000 */
[----:B------:R-:W-:Y:S01]  /*0940*/  HFMA2.BF16_V2 R5, R17.H1_H1, R6.H1_H1, -RZ.H0_H0 ;  /* 0x3000000611057231 */ /* 0x000fe20000340cff */
[----:B0-----:R-:W-:Y:S01]  /*0950*/  FMUL R19, R19, R18 ;  /* 0x0000001213137220 */ /* 0x001fe20000400000 */
[----:B------:R-:W-:-:S03]  /*0960*/  PRMT R6, R6, 0x5410, R7 ;  /* 0x0000541006067816 */ /* 0x000fc60000000007 */
[----:B------:R-:W-:Y:S01]  /*0970*/  FMUL R19, R14, R19 ;  /* 0x000000130e137220 */ /* 0x000fe20000400000 */
[----:B------:R-:W-:Y:S02]  /*0980*/  PRMT R9, R5, 0x7610, R9 ;  /* 0x0000761005097816 */ /* 0x000fe40000000009 */
[----:B------:R-:W-:Y:S01]  /*0990*/  PRMT R5, R4, 0x5432, R2 ;  /* 0x0000543204057816 */ /* 0x000fe20000000002 */
[----:B------:R-:W-:Y:S01]  /*09a0*/  IMAD.WIDE R2, R3, R0, c[0x0][0x170] ;  /* 0x00005c0003027625 */ /* 0x000fe200078e0200 */
[----:B------:R-:W-:-:S04]  /*09b0*/  F2FP.BF16.F32.PACK_AB R19, R19, R24 ;  /* 0x000000181313723e */ /* 0x000fc800000010ff */
[----:B------:R-:W-:Y:S01]  /*09c0*/  PRMT R17, R17, 0x5410, R19 ;  /* 0x0000541011117816 */ /* 0x000fe20000000013 */
[----:B------:R-:W-:Y:S01]  /*09d0*/  HFMA2.BF16_V2 R11, R19.H1_H1, R7.H1_H1, -RZ.H0_H0 ;  /* 0x30000007130b7231 */ /* 0x000fe20000340cff */
[----:B------:R-:W-:-:S03]  /*09e0*/  PRMT R7, R10, 0x7610, R7 ;  /* 0x000076100a077816 */ /* 0x000fc60000000007 */
[----:B------:R-:W-:Y:S01]  /*09f0*/  HFMA2.BF16_V2 R6, R17, R6, -RZ.H0_H0 ;  /* 0x0000000611067231 */ /* 0x000fe200003400ff */
[----:B------:R-:W-:-:S04]  /*0a00*/  PRMT R4, R4, 0x5410, R7 ;  /* 0x0000541004047816 */ /* 0x000fc80000000007 */
[C---:B------:R-:W-:Y:S02]  /*0a10*/  PRMT R8, R6.reuse, 0x7632, R8 ;  /* 0x0000763206087816 */ /* 0x040fe40000000008 */
[----:B------:R-:W-:Y:S02]  /*0a20*/  PRMT R6, R6, 0x5410, R9 ;  /* 0x0000541006067816 */ /* 0x000fe40000000009 */
[----:B------:R-:W-:Y:S01]  /*0a30*/  PRMT R7, R8, 0x5410, R11 ;  /* 0x0000541008077816 */ /* 0x000fe2000000000b */
[----:B------:R-:W-:Y:S06]  /*0a40*/  @P0 EXIT ;  /* 0x000000000000094d */ /* 0x000fec0003800000 */
[----:B------:R-:W-:Y:S01]  /*0a50*/  STG.E.128 [R2.64], R4 ;  /* 0x0000000402007986 */ /* 0x000fe2000c101d04 */
[----:B------:R-:W-:Y:S05]  /*0a60*/  EXIT ;  /* 0x000000000000794d */ /* 0x000fea0003800000 */
.L_x_0:
[----:B------:R-:W-:-:S00]  /*0a70*/  BRA `(.L_x_0) ;  /* 0xfffffff000007947 */ /* 0x000fc0000383ffff */
[----:B------:R-:W-:-:S00]  /*0a80*/  NOP ;  /* 0x0000000000007918 */ /* 0x000fc00000000000 */
[----:B------:R-:W-:-:S00]  /*0a90*/  NOP ;  /* 0x0000000000007918 */ /* 0x000fc00000000000 */
[----:B------:R-:W-:-:S00]  /*0aa0*/  NOP ;  /* 0x0000000000007918 */ /* 0x000fc00000000000 */
[----:B------:R-:W-:-:S00]  /*0ab0*/  NOP ;  /* 0x0000000000007918 */ /* 0x000fc00000000000 */
[----:B------:R-:W-:-:S00]  /*0ac0*/  NOP ;  /* 0x0000000000007918 */ /* 0x000fc00000000000 */
[----:B------:R-:W-:-:S00]  /*0ad0*/  NOP ;  /* 0x0000000000007918 */ /* 0x000fc00000000000 */
[----:B------:R-:W-:-:S00]  /*0ae0*/  NOP ;  /* 0x0000000000007918 */ /* 0x000fc00000000000 */
[----:B------:R-:W-:-:S00]  /*0af0*/  NOP ;  /* 0x0000000000007918 */ /* 0x000fc00000000000 */
.L_x_1:
